//
// Generated by NVIDIA NVVM Compiler
//
// Compiler Build ID: CL-36424714
// Cuda compilation tools, release 13.0, V13.0.88
// Based on NVVM 20.0.0
//

.version 9.0
.target sm_100
.address_size 64

	// .globl	_Z11check_arrayPiS_i
.extern .func  (.param .b32 func_retval0) vprintf
(
	.param .b64 vprintf_param_0,
	.param .b64 vprintf_param_1
)
;
.global .align 1 .b8 $str[29] = {69, 114, 114, 111, 114, 32, 97, 116, 32, 105, 110, 100, 101, 120, 32, 37, 100, 58, 32, 37, 100, 32, 33, 61, 32, 37, 100, 10};

.visible .entry _Z11check_arrayPiS_i(
	.param .u64 .ptr .align 1 _Z11check_arrayPiS_i_param_0,
	.param .u64 .ptr .align 1 _Z11check_arrayPiS_i_param_1,
	.param .u32 _Z11check_arrayPiS_i_param_2
)
{
	.local .align 8 .b8 	__local_depot0[16];
	.reg .b64 	%SP;
	.reg .b64 	%SPL;
	.reg .pred 	%p<3>;
	.reg .b32 	%r<10>;
	.reg .b64 	%rd<12>;

	mov.u64 	%SPL, __local_depot0;
	cvta.local.u64 	%SP, %SPL;
	ld.param.u64 	%rd1, [_Z11check_arrayPiS_i_param_0];
	ld.param.u64 	%rd2, [_Z11check_arrayPiS_i_param_1];
	ld.param.u32 	%r4, [_Z11check_arrayPiS_i_param_2];
	mov.u32 	%r5, %ctaid.x;
	mov.u32 	%r6, %ntid.x;
	mov.u32 	%r7, %tid.x;
	mad.lo.s32 	%r1, %r5, %r6, %r7;
	setp.ge.s32 	%p1, %r1, %r4;
	@%p1 bra 	$L__BB0_3;
	cvta.to.global.u64 	%rd3, %rd1;
	cvta.to.global.u64 	%rd4, %rd2;
	mul.wide.s32 	%rd5, %r1, 4;
	add.s64 	%rd6, %rd3, %rd5;
	ld.global.u32 	%r2, [%rd6];
	add.s64 	%rd7, %rd4, %rd5;
	ld.global.u32 	%r3, [%rd7];
	setp.eq.s32 	%p2, %r2, %r3;
	@%p2 bra 	$L__BB0_3;
	add.u64 	%rd8, %SP, 0;
	add.u64 	%rd9, %SPL, 0;
	st.local.v2.u32 	[%rd9], {%r1, %r2};
	st.local.u32 	[%rd9+8], %r3;
	mov.u64 	%rd10, $str;
	cvta.global.u64 	%rd11, %rd10;
	{ // callseq 0, 0
	.param .b64 param0;
	st.param.b64 	[param0], %rd11;
	.param .b64 param1;
	st.param.b64 	[param1], %rd8;
	.param .b32 retval0;
	call.uni (retval0), 
	vprintf, 
	(
	param0, 
	param1
	);
	ld.param.b32 	%r8, [retval0];
	} // callseq 0
$L__BB0_3:
	ret;

}


// ===== COMPILED SASS (sm_100) =====

	.target	sm_100

	.elftype	@"ET_EXEC"


//--------------------- .note.nv.tkinfo           --------------------------
	.section	.note.nv.tkinfo,"",@"SHT_NOTE"
	.sectionflags	@"SHF_NOTE_NV_TKINFO"
	.tkinfo
        /*0018*/ 	.word	0x00000002
        /*0030*/ 	.string	""
        /*0030*/ 	.string	"ptxas"
        /*0030*/ 	.string	"Cuda compilation tools, release 13.0, V13.0.88"
        /*0030*/ 	.string	"Build cuda_13.0.r13.0/compiler.36424714_0"
        /*0030*/ 	.string	"-arch sm_100 -m 64 "



//--------------------- .note.nv.cuinfo           --------------------------
	.section	.note.nv.cuinfo,"",@"SHT_NOTE"
	.sectionflags	@"SHF_NOTE_NV_CUINFO"
        /*0018*/ 	.short	0x0002
        /*001a*/ 	.short	0x0064
        /*001c*/ 	.short	0x0082
	.zero		2


//--------------------- .nv.info                  --------------------------
	.section	.nv.info,"",@"SHT_CUDA_INFO"
	.align	4


	//----- nvinfo : EIATTR_REGCOUNT
	.align		4
        /*0000*/ 	.byte	0x04, 0x2f
        /*0002*/ 	.short	(.L_2 - .L_1)
	.align		4
.L_1:
        /*0004*/ 	.word	index@(_Z11check_arrayPiS_i)
        /*0008*/ 	.word	0x00000018


	//----- nvinfo : EIATTR_FRAME_SIZE
	.align		4
.L_2:
        /*000c*/ 	.byte	0x04, 0x11
        /*000e*/ 	.short	(.L_4 - .L_3)
	.align		4
.L_3:
        /*0010*/ 	.word	index@(_Z11check_arrayPiS_i)
        /*0014*/ 	.word	0x00000010


	//----- nvinfo : EIATTR_MIN_STACK_SIZE
	.align		4
.L_4:
        /*0018*/ 	.byte	0x04, 0x12
        /*001a*/ 	.short	(.L_6 - .L_5)
	.align		4
.L_5:
        /*001c*/ 	.word	index@(_Z11check_arrayPiS_i)
        /*0020*/ 	.word	0x00000010
.L_6:


//--------------------- .nv.compat                --------------------------
	.section	.nv.compat,"",@"SHT_CUDA_COMPAT_INFO"
	.align	4
        /*0000*/ 	.byte	0x02, 0x09, 0x00, 0x00, 0x02, 0x02, 0x01, 0x00, 0x02, 0x05, 0x05, 0x00, 0x03, 0x07, 0x01, 0x01
        /*0010*/ 	.byte	0x02, 0x03, 0x00, 0x00, 0x02, 0x06, 0x01, 0x00, 0x04, 0x0b, 0x08, 0x00, 0x09, 0x00, 0x00, 0x00
        /*0020*/ 	.byte	0x00, 0x00, 0x00, 0x00


//--------------------- .nv.info._Z11check_arrayPiS_i --------------------------
	.section	.nv.info._Z11check_arrayPiS_i,"",@"SHT_CUDA_INFO"
	.sectionflags	@""
	.align	4


	//----- nvinfo : EIATTR_CUDA_API_VERSION
	.align		4
        /*0000*/ 	.byte	0x04, 0x37
        /*0002*/ 	.short	(.L_8 - .L_7)
.L_7:
        /*0004*/ 	.word	0x00000082


	//----- nvinfo : EIATTR_KPARAM_INFO
	.align		4
.L_8:
        /*0008*/ 	.byte	0x04, 0x17
        /*000a*/ 	.short	(.L_10 - .L_9)
.L_9:
        /*000c*/ 	.word	0x00000000
        /*0010*/ 	.short	0x0002
        /*0012*/ 	.short	0x0010
        /*0014*/ 	.byte	0x00, 0xf0, 0x11, 0x00


	//----- nvinfo : EIATTR_KPARAM_INFO
	.align		4
.L_10:
        /*0018*/ 	.byte	0x04, 0x17
        /*001a*/ 	.short	(.L_12 - .L_11)
.L_11:
        /*001c*/ 	.word	0x00000000
        /*0020*/ 	.short	0x0001
        /*0022*/ 	.short	0x0008
        /*0024*/ 	.byte	0x00, 0xf5, 0x21, 0x00


	//----- nvinfo : EIATTR_KPARAM_INFO
	.align		4
.L_12:
        /*0028*/ 	.byte	0x04, 0x17
        /*002a*/ 	.short	(.L_14 - .L_13)
.L_13:
        /*002c*/ 	.word	0x00000000
        /*0030*/ 	.short	0x0000
        /*0032*/ 	.short	0x0000
        /*0034*/ 	.byte	0x00, 0xf5, 0x21, 0x00


	//----- nvinfo : EIATTR_SPARSE_MMA_MASK
	.align		4
.L_14:
        /*0038*/ 	.byte	0x03, 0x50
        /*003a*/ 	.short	0x0000


	//----- nvinfo : EIATTR_MAXREG_COUNT
	.align		4
        /*003c*/ 	.byte	0x03, 0x1b
        /*003e*/ 	.short	0x00ff


	//----- nvinfo : EIATTR_EXTERNS
	.align		4
        /*0040*/ 	.byte	0x04, 0x0f
        /*0042*/ 	.short	(.L_16 - .L_15)


	//   ....[0]....
	.align		4
.L_15:
        /*0044*/ 	.word	index@(vprintf)


	//----- nvinfo : EIATTR_MERCURY_ISA_VERSION
	.align		4
.L_16:
        /*0048*/ 	.byte	0x03, 0x5f
        /*004a*/ 	.short	0x0101


	//----- nvinfo : EIATTR_VRC_CTA_INIT_COUNT
	.align		4
        /*004c*/ 	.byte	0x02, 0x4a
	.zero		1
	.zero		1


	//----- nvinfo : EIATTR_SYSCALL_OFFSETS
	.align		4
        /*0050*/ 	.byte	0x04, 0x46
        /*0052*/ 	.short	(.L_18 - .L_17)


	//   ....[0]....
.L_17:
        /*0054*/ 	.word	0x000001e0


	//----- nvinfo : EIATTR_EXIT_INSTR_OFFSETS
	.align		4
.L_18:
        /*0058*/ 	.byte	0x04, 0x1c
        /*005a*/ 	.short	(.L_20 - .L_19)


	//   ....[0]....
.L_19:
        /*005c*/ 	.word	0x000000c0


	//   ....[1]....
        /*0060*/ 	.word	0x00000150


	//   ....[2]....
        /*0064*/ 	.word	0x000001f0


	//----- nvinfo : EIATTR_CRS_STACK_SIZE
	.align		4
.L_20:
        /*0068*/ 	.byte	0x04, 0x1e
        /*006a*/ 	.short	(.L_22 - .L_21)
.L_21:
        /*006c*/ 	.word	0x00000000


	//----- nvinfo : EIATTR_CBANK_PARAM_SIZE
	.align		4
.L_22:
        /*0070*/ 	.byte	0x03, 0x19
        /*0072*/ 	.short	0x0014


	//----- nvinfo : EIATTR_PARAM_CBANK
	.align		4
        /*0074*/ 	.byte	0x04, 0x0a
        /*0076*/ 	.short	(.L_24 - .L_23)
	.align		4
.L_23:
        /*0078*/ 	.word	index@(.nv.constant0._Z11check_arrayPiS_i)
        /*007c*/ 	.short	0x0380
        /*007e*/ 	.short	0x0014


	//----- nvinfo : EIATTR_SW_WAR
	.align		4
.L_24:
        /*0080*/ 	.byte	0x04, 0x36
        /*0082*/ 	.short	(.L_26 - .L_25)
.L_25:
        /*0084*/ 	.word	0x00000008
.L_26:


//--------------------- .nv.callgraph             --------------------------
	.section	.nv.callgraph,"",@"SHT_CUDA_CALLGRAPH"
	.align	4
	.sectionentsize	8
	.align		4
        /*0000*/ 	.word	0x00000000
	.align		4
        /*0004*/ 	.word	0xffffffff
	.align		4
        /*0008*/ 	.word	index@(_Z11check_arrayPiS_i)
	.align		4
        /*000c*/ 	.word	index@(vprintf)
	.align		4
        /*0010*/ 	.word	0x00000000
	.align		4
        /*0014*/ 	.word	0xfffffffe
	.align		4
        /*0018*/ 	.word	0x00000000
	.align		4
        /*001c*/ 	.word	0xfffffffd
	.align		4
        /*0020*/ 	.word	0x00000000
	.align		4
        /*0024*/ 	.word	0xfffffffc


//--------------------- .nv.constant4             --------------------------
	.section	.nv.constant4,"a",@progbits
	.align	8
	.align		8
.nv.constant4:
        /*0000*/ 	.dword	vprintf
	.align		8
        /*0008*/ 	.dword	$str


//--------------------- .text._Z11check_arrayPiS_i --------------------------
	.section	.text._Z11check_arrayPiS_i,"ax",@progbits
	.align	128
        .global         _Z11check_arrayPiS_i
        .type           _Z11check_arrayPiS_i,@function
        .size           _Z11check_arrayPiS_i,(.L_x_2 - _Z11check_arrayPiS_i)
        .other          _Z11check_arrayPiS_i,@"STO_CUDA_ENTRY STV_DEFAULT"
_Z11check_arrayPiS_i:
.text._Z11check_arrayPiS_i:
[----:B------:R-:W0:Y:S01]  /*0000*/  LDC R1, c[0x0][0x37c] ;  /* 0x0000df00ff017b82 */ /* 0x000e220000000800 */
[----:B------:R-:W1:Y:S01]  /*0010*/  S2R R3, SR_TID.X ;  /* 0x0000000000037919 */ /* 0x000e620000002100 */
[----:B------:R-:W2:Y:S06]  /*0020*/  LDCU UR5, c[0x0][0x2fc] ;  /* 0x00005f80ff0577ac */ /* 0x000eac0008000800 */
[----:B------:R-:W1:Y:S01]  /*0030*/  S2UR UR6, SR_CTAID.X ;  /* 0x00000000000679c3 */ /* 0x000e620000002500 */
[----:B0-----:R-:W-:Y:S01]  /*0040*/  VIADD R1, R1, 0xfffffff0 ;  /* 0xfffffff001017836 */ /* 0x001fe20000000000 */
[----:B------:R-:W0:Y:S01]  /*0050*/  LDCU UR7, c[0x0][0x390] ;  /* 0x00007200ff0777ac */ /* 0x000e220008000800 */
[----:B------:R-:W3:Y:S05]  /*0060*/  LDCU UR4, c[0x0][0x2f8] ;  /* 0x00005f00ff0477ac */ /* 0x000eea0008000800 */
[----:B------:R-:W1:Y:S01]  /*0070*/  LDC R2, c[0x0][0x360] ;  /* 0x0000d800ff027b82 */ /* 0x000e620000000800 */
[----:B---3--:R-:W-:-:S05]  /*0080*/  IADD3 R6, P1, PT, R1, UR4, RZ ;  /* 0x0000000401067c10 */ /* 0x008fca000ff3e0ff */
[----:B--2---:R-:W-:Y:S02]  /*0090*/  IMAD.X R7, RZ, RZ, UR5, P1 ;  /* 0x00000005ff077e24 */ /* 0x004fe400088e06ff */
[----:B-1----:R-:W-:-:S05]  /*00a0*/  IMAD R2, R2, UR6, R3 ;  /* 0x0000000602027c24 */ /* 0x002fca000f8e0203 */
[----:B0-----:R-:W-:-:S13]  /*00b0*/  ISETP.GE.AND P0, PT, R2, UR7, PT ;  /* 0x0000000702007c0c */ /* 0x001fda000bf06270 */
[----:B------:R-:W-:Y:S05]  /*00c0*/  @P0 EXIT ;  /* 0x000000000000094d */ /* 0x000fea0003800000 */
[----:B------:R-:W0:Y:S01]  /*00d0*/  LDC.64 R8, c[0x0][0x388] ;  /* 0x0000e200ff087b82 */ /* 0x000e220000000a00 */
[----:B------:R-:W1:Y:S07]  /*00e0*/  LDCU.64 UR4, c[0x0][0x358] ;  /* 0x00006b00ff0477ac */ /* 0x000e6e0008000a00 */
[----:B------:R-:W2:Y:S01]  /*00f0*/  LDC.64 R4, c[0x0][0x380] ;  /* 0x0000e000ff047b82 */ /* 0x000ea20000000a00 */
[----:B0-----:R-:W-:-:S05]  /*0100*/  IMAD.WIDE R8, R2, 0x4, R8 ;  /* 0x0000000402087825 */ /* 0x001fca00078e0208 */
[----:B-1----:R-:W3:Y:S01]  /*0110*/  LDG.E R0, desc[UR4][R8.64] ;  /* 0x0000000408007981 */ /* 0x002ee2000c1e1900 */
[----:B--2---:R-:W-:-:S05]  /*0120*/  IMAD.WIDE R4, R2, 0x4, R4 ;  /* 0x0000000402047825 */ /* 0x004fca00078e0204 */
[----:B------:R-:W3:Y:S02]  /*0130*/  LDG.E R3, desc[UR4][R4.64] ;  /* 0x0000000404037981 */ /* 0x000ee4000c1e1900 */
[----:B---3--:R-:W-:-:S13]  /*0140*/  ISETP.NE.AND P0, PT, R3, R0, PT ;  /* 0x000000000300720c */ /* 0x008fda0003f05270 */
[----:B------:R-:W-:Y:S05]  /*0150*/  @!P0 EXIT ;  /* 0x000000000000894d */ /* 0x000fea0003800000 */
[----:B------:R-:W-:Y:S01]  /*0160*/  MOV R8, 0x0 ;  /* 0x0000000000087802 */ /* 0x000fe20000000f00 */
[----:B------:R0:W-:Y:S01]  /*0170*/  STL.64 [R1], R2 ;  /* 0x0000000201007387 */ /* 0x0001e20000100a00 */
[----:B------:R-:W1:Y:S03]  /*0180*/  LDCU.64 UR4, c[0x4][0x8] ;  /* 0x01000100ff0477ac */ /* 0x000e660008000a00 */
[----:B------:R0:W-:Y:S01]  /*0190*/  STL [R1+0x8], R0 ;  /* 0x0000080001007387 */ /* 0x0001e20000100800 */
[----:B------:R-:W2:Y:S01]  /*01a0*/  LDC.64 R8, c[0x4][R8] ;  /* 0x0100000008087b82 */ /* 0x000ea20000000a00 */
[----:B-1----:R-:W-:Y:S01]  /*01b0*/  MOV R4, UR4 ;  /* 0x0000000400047c02 */ /* 0x002fe20008000f00 */
[----:B0-----:R-:W-:-:S07]  /*01c0*/  IMAD.U32 R5, RZ, RZ, UR5 ;  /* 0x00000005ff057e24 */ /* 0x001fce000f8e00ff */
[----:B------:R-:W-:-:S07]  /*01d0*/  LEPC R20, `(.L_x_0) ;  /* 0x000000001014794e */ /* 0x000fce0000000000 */
[----:B--2---:R-:W-:Y:S05]  /*01e0*/  CALL.ABS.NOINC R8 ;  /* 0x0000000008007343 */ /* 0x004fea0003c00000 */
.L_x_0:
[----:B------:R-:W-:Y:S05]  /*01f0*/  EXIT ;  /* 0x000000000000794d */ /* 0x000fea0003800000 */
.L_x_1:
[----:B------:R-:W-:-:S00]  /*0200*/  BRA `(.L_x_1) ;  /* 0xfffffffc00fc7947 */ /* 0x000fc0000383ffff */
[----:B------:R-:W-:-:S00]  /*0210*/  NOP ;  /* 0x0000000000007918 */ /* 0x000fc00000000000 */
        /* <DEDUP_REMOVED lines=14> */
.L_x_2:


//--------------------- .nv.global.init           --------------------------
	.section	.nv.global.init,"aw",@progbits
.nv.global.init:
	.type		$str,@object
	.size		$str,(.L_0 - $str)
$str:
        /*0000*/ 	.byte	0x45, 0x72, 0x72, 0x6f, 0x72, 0x20, 0x61, 0x74, 0x20, 0x69, 0x6e, 0x64, 0x65, 0x78, 0x20, 0x25
        /*0010*/ 	.byte	0x64, 0x3a, 0x20, 0x25, 0x64, 0x20, 0x21, 0x3d, 0x20, 0x25, 0x64, 0x0a, 0x00
.L_0:


//--------------------- .nv.shared.reserved.0     --------------------------
	.section	.nv.shared.reserved.0,"aw",@nobits
	.weak		__nv_reservedSMEM_offset_0_alias
	.size		__nv_reservedSMEM_offset_0_alias, 0, 64
	.other		__nv_reservedSMEM_offset_0_alias,@"STO_CUDA_RESERVED_SHARED STV_DEFAULT"
__nv_reservedSMEM_offset_0_alias:
	.zero		0
	.zero		64


//--------------------- .nv.constant0._Z11check_arrayPiS_i --------------------------
	.section	.nv.constant0._Z11check_arrayPiS_i,"a",@progbits
	.sectionflags	@""
	.align	4
.nv.constant0._Z11check_arrayPiS_i:
	.zero		916


//--------------------- SYMBOLS --------------------------

	.type		.nv.reservedSmem.offset0,@object
	.size		.nv.reservedSmem.offset0,0x4
	.type		vprintf,@function
